//
// Generated by NVIDIA NVVM Compiler
//
// Compiler Build ID: CL-36424714
// Cuda compilation tools, release 13.0, V13.0.88
// Based on NVVM 20.0.0
//

.version 9.0
.target sm_100
.address_size 64

	// .globl	_ZN4pink23cuda_euclidean_distanceEPfS0_m

.visible .entry _ZN4pink23cuda_euclidean_distanceEPfS0_m(
	.param .u64 .ptr .align 1 _ZN4pink23cuda_euclidean_distanceEPfS0_m_param_0,
	.param .u64 .ptr .align 1 _ZN4pink23cuda_euclidean_distanceEPfS0_m_param_1,
	.param .u64 _ZN4pink23cuda_euclidean_distanceEPfS0_m_param_2
)
{


	ret;

}


// ===== COMPILED SASS (sm_100) =====

	.target	sm_100

	.elftype	@"ET_EXEC"


//--------------------- .note.nv.tkinfo           --------------------------
	.section	.note.nv.tkinfo,"",@"SHT_NOTE"
	.sectionflags	@"SHF_NOTE_NV_TKINFO"
	.tkinfo
        /*0018*/ 	.word	0x00000002
        /*0030*/ 	.string	""
        /*0030*/ 	.string	"ptxas"
        /*0030*/ 	.string	"Cuda compilation tools, release 13.0, V13.0.88"
        /*0030*/ 	.string	"Build cuda_13.0.r13.0/compiler.36424714_0"
        /*0030*/ 	.string	"-arch sm_100 -m 64 "



//--------------------- .note.nv.cuinfo           --------------------------
	.section	.note.nv.cuinfo,"",@"SHT_NOTE"
	.sectionflags	@"SHF_NOTE_NV_CUINFO"
        /*0018*/ 	.short	0x0002
        /*001a*/ 	.short	0x0064
        /*001c*/ 	.short	0x0082
	.zero		2


//--------------------- .nv.info                  --------------------------
	.section	.nv.info,"",@"SHT_CUDA_INFO"
	.align	4


	//----- nvinfo : EIATTR_REGCOUNT
	.align		4
        /*0000*/ 	.byte	0x04, 0x2f
        /*0002*/ 	.short	(.L_1 - .L_0)
	.align		4
.L_0:
        /*0004*/ 	.word	index@(_ZN4pink23cuda_euclidean_distanceEPfS0_m)
        /*0008*/ 	.word	0x00000004


	//----- nvinfo : EIATTR_FRAME_SIZE
	.align		4
.L_1:
        /*000c*/ 	.byte	0x04, 0x11
        /*000e*/ 	.short	(.L_3 - .L_2)
	.align		4
.L_2:
        /*0010*/ 	.word	index@(_ZN4pink23cuda_euclidean_distanceEPfS0_m)
        /*0014*/ 	.word	0x00000000


	//----- nvinfo : EIATTR_MIN_STACK_SIZE
	.align		4
.L_3:
        /*0018*/ 	.byte	0x04, 0x12
        /*001a*/ 	.short	(.L_5 - .L_4)
	.align		4
.L_4:
        /*001c*/ 	.word	index@(_ZN4pink23cuda_euclidean_distanceEPfS0_m)
        /*0020*/ 	.word	0x00000000
.L_5:


//--------------------- .nv.compat                --------------------------
	.section	.nv.compat,"",@"SHT_CUDA_COMPAT_INFO"
	.align	4
        /*0000*/ 	.byte	0x02, 0x09, 0x00, 0x00, 0x02, 0x02, 0x01, 0x00, 0x02, 0x05, 0x05, 0x00, 0x03, 0x07, 0x01, 0x01
        /*0010*/ 	.byte	0x02, 0x03, 0x00, 0x00, 0x02, 0x06, 0x01, 0x00, 0x04, 0x0b, 0x08, 0x00, 0x09, 0x00, 0x00, 0x00
        /*0020*/ 	.byte	0x00, 0x00, 0x00, 0x00


//--------------------- .nv.info._ZN4pink23cuda_euclidean_distanceEPfS0_m --------------------------
	.section	.nv.info._ZN4pink23cuda_euclidean_distanceEPfS0_m,"",@"SHT_CUDA_INFO"
	.sectionflags	@""
	.align	4


	//----- nvinfo : EIATTR_CUDA_API_VERSION
	.align		4
        /*0000*/ 	.byte	0x04, 0x37
        /*0002*/ 	.short	(.L_7 - .L_6)
.L_6:
        /*0004*/ 	.word	0x00000082


	//----- nvinfo : EIATTR_KPARAM_INFO
	.align		4
.L_7:
        /*0008*/ 	.byte	0x04, 0x17
        /*000a*/ 	.short	(.L_9 - .L_8)
.L_8:
        /*000c*/ 	.word	0x00000000
        /*0010*/ 	.short	0x0002
        /*0012*/ 	.short	0x0010
        /*0014*/ 	.byte	0x00, 0xf0, 0x21, 0x00


	//----- nvinfo : EIATTR_KPARAM_INFO
	.align		4
.L_9:
        /*0018*/ 	.byte	0x04, 0x17
        /*001a*/ 	.short	(.L_11 - .L_10)
.L_10:
        /*001c*/ 	.word	0x00000000
        /*0020*/ 	.short	0x0001
        /*0022*/ 	.short	0x0008
        /*0024*/ 	.byte	0x00, 0xf5, 0x21, 0x00


	//----- nvinfo : EIATTR_KPARAM_INFO
	.align		4
.L_11:
        /*0028*/ 	.byte	0x04, 0x17
        /*002a*/ 	.short	(.L_13 - .L_12)
.L_12:
        /*002c*/ 	.word	0x00000000
        /*0030*/ 	.short	0x0000
        /*0032*/ 	.short	0x0000
        /*0034*/ 	.byte	0x00, 0xf5, 0x21, 0x00


	//----- nvinfo : EIATTR_SPARSE_MMA_MASK
	.align		4
.L_13:
        /*0038*/ 	.byte	0x03, 0x50
        /*003a*/ 	.short	0x0000


	//----- nvinfo : EIATTR_MAXREG_COUNT
	.align		4
        /*003c*/ 	.byte	0x03, 0x1b
        /*003e*/ 	.short	0x00ff


	//----- nvinfo : EIATTR_MERCURY_ISA_VERSION
	.align		4
        /*0040*/ 	.byte	0x03, 0x5f
        /*0042*/ 	.short	0x0101


	//----- nvinfo : EIATTR_VRC_CTA_INIT_COUNT
	.align		4
        /*0044*/ 	.byte	0x02, 0x4a
	.zero		1
	.zero		1


	//----- nvinfo : EIATTR_EXIT_INSTR_OFFSETS
	.align		4
        /*0048*/ 	.byte	0x04, 0x1c
        /*004a*/ 	.short	(.L_15 - .L_14)


	//   ....[0]....
.L_14:
        /*004c*/ 	.word	0x00000010


	//----- nvinfo : EIATTR_CBANK_PARAM_SIZE
	.align		4
.L_15:
        /*0050*/ 	.byte	0x03, 0x19
        /*0052*/ 	.short	0x0018


	//----- nvinfo : EIATTR_PARAM_CBANK
	.align		4
        /*0054*/ 	.byte	0x04, 0x0a
        /*0056*/ 	.short	(.L_17 - .L_16)
	.align		4
.L_16:
        /*0058*/ 	.word	index@(.nv.constant0._ZN4pink23cuda_euclidean_distanceEPfS0_m)
        /*005c*/ 	.short	0x0380
        /*005e*/ 	.short	0x0018


	//----- nvinfo : EIATTR_SW_WAR
	.align		4
.L_17:
        /*0060*/ 	.byte	0x04, 0x36
        /*0062*/ 	.short	(.L_19 - .L_18)
.L_18:
        /*0064*/ 	.word	0x00000008
.L_19:


//--------------------- .nv.callgraph             --------------------------
	.section	.nv.callgraph,"",@"SHT_CUDA_CALLGRAPH"
	.align	4
	.sectionentsize	8
	.align		4
        /*0000*/ 	.word	0x00000000
	.align		4
        /*0004*/ 	.word	0xffffffff
	.align		4
        /*0008*/ 	.word	0x00000000
	.align		4
        /*000c*/ 	.word	0xfffffffe
	.align		4
        /*0010*/ 	.word	0x00000000
	.align		4
        /*0014*/ 	.word	0xfffffffd
	.align		4
        /*0018*/ 	.word	0x00000000
	.align		4
        /*001c*/ 	.word	0xfffffffc


//--------------------- .text._ZN4pink23cuda_euclidean_distanceEPfS0_m --------------------------
	.section	.text._ZN4pink23cuda_euclidean_distanceEPfS0_m,"ax",@progbits
	.align	128
        .global         _ZN4pink23cuda_euclidean_distanceEPfS0_m
        .type           _ZN4pink23cuda_euclidean_distanceEPfS0_m,@function
        .size           _ZN4pink23cuda_euclidean_distanceEPfS0_m,(.L_x_1 - _ZN4pink23cuda_euclidean_distanceEPfS0_m)
        .other          _ZN4pink23cuda_euclidean_distanceEPfS0_m,@"STO_CUDA_ENTRY STV_DEFAULT"
_ZN4pink23cuda_euclidean_distanceEPfS0_m:
.text._ZN4pink23cuda_euclidean_distanceEPfS0_m:
[----:B------:R-:W-:Y:S01]  /*0000*/  LDC R1, c[0x0][0x37c] ;  /* 0x0000df00ff017b82 */ /* 0x000fe20000000800 */
[----:B------:R-:W-:Y:S05]  /*0010*/  EXIT ;  /* 0x000000000000794d */ /* 0x000fea0003800000 */
.L_x_0:
[----:B------:R-:W-:-:S00]  /*0020*/  BRA `(.L_x_0) ;  /* 0xfffffffc00fc7947 */ /* 0x000fc0000383ffff */
[----:B------:R-:W-:-:S00]  /*0030*/  NOP ;  /* 0x0000000000007918 */ /* 0x000fc00000000000 */
        /* <DEDUP_REMOVED lines=12> */
.L_x_1:


//--------------------- .nv.shared.reserved.0     --------------------------
	.section	.nv.shared.reserved.0,"aw",@nobits
	.weak		__nv_reservedSMEM_offset_0_alias
	.size		__nv_reservedSMEM_offset_0_alias, 0, 64
	.other		__nv_reservedSMEM_offset_0_alias,@"STO_CUDA_RESERVED_SHARED STV_DEFAULT"
__nv_reservedSMEM_offset_0_alias:
	.zero		0
	.zero		64


//--------------------- .nv.constant0._ZN4pink23cuda_euclidean_distanceEPfS0_m --------------------------
	.section	.nv.constant0._ZN4pink23cuda_euclidean_distanceEPfS0_m,"a",@progbits
	.sectionflags	@""
	.align	4
.nv.constant0._ZN4pink23cuda_euclidean_distanceEPfS0_m:
	.zero		920


//--------------------- SYMBOLS --------------------------

	.type		.nv.reservedSmem.offset0,@object
	.size		.nv.reservedSmem.offset0,0x4
